//
// Generated by NVIDIA NVVM Compiler
//
// Compiler Build ID: CL-36424714
// Cuda compilation tools, release 13.0, V13.0.88
// Based on NVVM 20.0.0
//

.version 9.0
.target sm_100
.address_size 64


.entry _Z6kernelPKhPhjj(
	.param .u64 .ptr .align 1 _Z6kernelPKhPhjj_param_0,
	.param .u64 .ptr .align 1 _Z6kernelPKhPhjj_param_1,
	.param .u32 _Z6kernelPKhPhjj_param_2,
	.param .u32 _Z6kernelPKhPhjj_param_3
)
{
	.reg .pred 	%p<15>;
	.reg .b16 	%rs<20>;
	.reg .b32 	%r<27>;
	.reg .b64 	%rd<25>;

	ld.param.u64 	%rd3, [_Z6kernelPKhPhjj_param_0];
	ld.param.u64 	%rd2, [_Z6kernelPKhPhjj_param_1];
	ld.param.u32 	%r4, [_Z6kernelPKhPhjj_param_2];
	ld.param.u32 	%r5, [_Z6kernelPKhPhjj_param_3];
	cvta.to.global.u64 	%rd1, %rd3;
	mov.u32 	%r6, %ctaid.x;
	mov.u32 	%r7, %ntid.x;
	mov.u32 	%r8, %ctaid.y;
	mov.u32 	%r9, %ntid.y;
	mov.u32 	%r10, %tid.x;
	mad.lo.s32 	%r1, %r6, %r7, %r10;
	mov.u32 	%r11, %tid.y;
	mad.lo.s32 	%r2, %r8, %r9, %r11;
	setp.eq.s32 	%p3, %r1, 0;
	add.s32 	%r12, %r4, -1;
	setp.ge.u32 	%p4, %r1, %r12;
	setp.eq.s32 	%p5, %r2, 0;
	or.pred  	%p6, %p3, %p5;
	or.pred  	%p7, %p6, %p4;
	add.s32 	%r13, %r5, -1;
	setp.ge.u32 	%p8, %r2, %r13;
	or.pred  	%p9, %p8, %p7;
	@%p9 bra 	$L__BB0_4;
	add.s32 	%r14, %r1, -1;
	mul.lo.s32 	%r3, %r4, %r2;
	add.s32 	%r15, %r3, %r4;
	add.s32 	%r16, %r15, %r14;
	cvt.u64.u32 	%rd4, %r16;
	add.s64 	%rd5, %rd1, %rd4;
	ld.global.u8 	%rs2, [%rd5];
	add.s32 	%r17, %r15, %r1;
	cvt.u64.u32 	%rd6, %r17;
	add.s64 	%rd7, %rd1, %rd6;
	ld.global.u8 	%rs3, [%rd7];
	add.s16 	%rs4, %rs3, %rs2;
	add.s32 	%r18, %r16, 2;
	cvt.u64.u32 	%rd8, %r18;
	add.s64 	%rd9, %rd1, %rd8;
	ld.global.u8 	%rs5, [%rd9];
	add.s16 	%rs6, %rs4, %rs5;
	add.s32 	%r19, %r3, %r14;
	cvt.u64.u32 	%rd10, %r19;
	add.s64 	%rd11, %rd1, %rd10;
	ld.global.u8 	%rs7, [%rd11];
	add.s16 	%rs8, %rs6, %rs7;
	add.s32 	%r20, %r19, 2;
	cvt.u64.u32 	%rd12, %r20;
	add.s64 	%rd13, %rd1, %rd12;
	ld.global.u8 	%rs9, [%rd13];
	add.s16 	%rs10, %rs8, %rs9;
	sub.s32 	%r21, %r3, %r4;
	add.s32 	%r22, %r21, %r14;
	cvt.u64.u32 	%rd14, %r22;
	add.s64 	%rd15, %rd1, %rd14;
	ld.global.u8 	%rs11, [%rd15];
	add.s16 	%rs12, %rs10, %rs11;
	add.s32 	%r23, %r21, %r1;
	cvt.u64.u32 	%rd16, %r23;
	add.s64 	%rd17, %rd1, %rd16;
	ld.global.u8 	%rs13, [%rd17];
	add.s16 	%rs14, %rs12, %rs13;
	add.s32 	%r24, %r22, 2;
	cvt.u64.u32 	%rd18, %r24;
	add.s64 	%rd19, %rd1, %rd18;
	ld.global.u8 	%rs15, [%rd19];
	add.s16 	%rs1, %rs14, %rs15;
	and.b16  	%rs16, %rs1, 255;
	setp.eq.s16 	%p11, %rs16, 3;
	mov.pred 	%p14, -1;
	@%p11 bra 	$L__BB0_3;
	add.s32 	%r25, %r3, %r1;
	cvt.u64.u32 	%rd20, %r25;
	add.s64 	%rd21, %rd1, %rd20;
	ld.global.u8 	%rs17, [%rd21];
	setp.ne.s16 	%p12, %rs17, 0;
	setp.eq.s16 	%p13, %rs16, 2;
	and.pred  	%p14, %p13, %p12;
$L__BB0_3:
	selp.u16 	%rs19, 1, 0, %p14;
	add.s32 	%r26, %r3, %r1;
	cvt.u64.u32 	%rd22, %r26;
	cvta.to.global.u64 	%rd23, %rd2;
	add.s64 	%rd24, %rd23, %rd22;
	st.global.u8 	[%rd24], %rs19;
$L__BB0_4:
	ret;

}


// ===== COMPILED SASS (sm_100) =====

	.target	sm_100

	.elftype	@"ET_EXEC"


//--------------------- .note.nv.tkinfo           --------------------------
	.section	.note.nv.tkinfo,"",@"SHT_NOTE"
	.sectionflags	@"SHF_NOTE_NV_TKINFO"
	.tkinfo
        /*0018*/ 	.word	0x00000002
        /*0030*/ 	.string	""
        /*0030*/ 	.string	"ptxas"
        /*0030*/ 	.string	"Cuda compilation tools, release 13.0, V13.0.88"
        /*0030*/ 	.string	"Build cuda_13.0.r13.0/compiler.36424714_0"
        /*0030*/ 	.string	"-arch sm_100 -m 64 "



//--------------------- .note.nv.cuinfo           --------------------------
	.section	.note.nv.cuinfo,"",@"SHT_NOTE"
	.sectionflags	@"SHF_NOTE_NV_CUINFO"
        /*0018*/ 	.short	0x0002
        /*001a*/ 	.short	0x0064
        /*001c*/ 	.short	0x0082
	.zero		2


//--------------------- .nv.info                  --------------------------
	.section	.nv.info,"",@"SHT_CUDA_INFO"
	.align	4


	//----- nvinfo : EIATTR_REGCOUNT
	.align		4
        /*0000*/ 	.byte	0x04, 0x2f
        /*0002*/ 	.short	(.L_1 - .L_0)
	.align		4
.L_0:
        /*0004*/ 	.word	index@(_Z6kernelPKhPhjj)
        /*0008*/ 	.word	0x00000016


	//----- nvinfo : EIATTR_FRAME_SIZE
	.align		4
.L_1:
        /*000c*/ 	.byte	0x04, 0x11
        /*000e*/ 	.short	(.L_3 - .L_2)
	.align		4
.L_2:
        /*0010*/ 	.word	index@(_Z6kernelPKhPhjj)
        /*0014*/ 	.word	0x00000000


	//----- nvinfo : EIATTR_MIN_STACK_SIZE
	.align		4
.L_3:
        /*0018*/ 	.byte	0x04, 0x12
        /*001a*/ 	.short	(.L_5 - .L_4)
	.align		4
.L_4:
        /*001c*/ 	.word	index@(_Z6kernelPKhPhjj)
        /*0020*/ 	.word	0x00000000
.L_5:


//--------------------- .nv.compat                --------------------------
	.section	.nv.compat,"",@"SHT_CUDA_COMPAT_INFO"
	.align	4
        /*0000*/ 	.byte	0x02, 0x09, 0x00, 0x00, 0x02, 0x02, 0x01, 0x00, 0x02, 0x05, 0x05, 0x00, 0x03, 0x07, 0x01, 0x01
        /*0010*/ 	.byte	0x02, 0x03, 0x00, 0x00, 0x02, 0x06, 0x01, 0x00, 0x04, 0x0b, 0x08, 0x00, 0x09, 0x00, 0x00, 0x00
        /*0020*/ 	.byte	0x00, 0x00, 0x00, 0x00


//--------------------- .nv.info._Z6kernelPKhPhjj --------------------------
	.section	.nv.info._Z6kernelPKhPhjj,"",@"SHT_CUDA_INFO"
	.sectionflags	@""
	.align	4


	//----- nvinfo : EIATTR_CUDA_API_VERSION
	.align		4
        /*0000*/ 	.byte	0x04, 0x37
        /*0002*/ 	.short	(.L_7 - .L_6)
.L_6:
        /*0004*/ 	.word	0x00000082


	//----- nvinfo : EIATTR_KPARAM_INFO
	.align		4
.L_7:
        /*0008*/ 	.byte	0x04, 0x17
        /*000a*/ 	.short	(.L_9 - .L_8)
.L_8:
        /*000c*/ 	.word	0x00000000
        /*0010*/ 	.short	0x0003
        /*0012*/ 	.short	0x0014
        /*0014*/ 	.byte	0x00, 0xf0, 0x11, 0x00


	//----- nvinfo : EIATTR_KPARAM_INFO
	.align		4
.L_9:
        /*0018*/ 	.byte	0x04, 0x17
        /*001a*/ 	.short	(.L_11 - .L_10)
.L_10:
        /*001c*/ 	.word	0x00000000
        /*0020*/ 	.short	0x0002
        /*0022*/ 	.short	0x0010
        /*0024*/ 	.byte	0x00, 0xf0, 0x11, 0x00


	//----- nvinfo : EIATTR_KPARAM_INFO
	.align		4
.L_11:
        /*0028*/ 	.byte	0x04, 0x17
        /*002a*/ 	.short	(.L_13 - .L_12)
.L_12:
        /*002c*/ 	.word	0x00000000
        /*0030*/ 	.short	0x0001
        /*0032*/ 	.short	0x0008
        /*0034*/ 	.byte	0x00, 0xf5, 0x21, 0x00


	//----- nvinfo : EIATTR_KPARAM_INFO
	.align		4
.L_13:
        /*0038*/ 	.byte	0x04, 0x17
        /*003a*/ 	.short	(.L_15 - .L_14)
.L_14:
        /*003c*/ 	.word	0x00000000
        /*0040*/ 	.short	0x0000
        /*0042*/ 	.short	0x0000
        /*0044*/ 	.byte	0x00, 0xf5, 0x21, 0x00


	//----- nvinfo : EIATTR_SPARSE_MMA_MASK
	.align		4
.L_15:
        /*0048*/ 	.byte	0x03, 0x50
        /*004a*/ 	.short	0x0000


	//----- nvinfo : EIATTR_MAXREG_COUNT
	.align		4
        /*004c*/ 	.byte	0x03, 0x1b
        /*004e*/ 	.short	0x00ff


	//----- nvinfo : EIATTR_MERCURY_ISA_VERSION
	.align		4
        /*0050*/ 	.byte	0x03, 0x5f
        /*0052*/ 	.short	0x0101


	//----- nvinfo : EIATTR_VRC_CTA_INIT_COUNT
	.align		4
        /*0054*/ 	.byte	0x02, 0x4a
	.zero		1
	.zero		1


	//----- nvinfo : EIATTR_EXIT_INSTR_OFFSETS
	.align		4
        /*0058*/ 	.byte	0x04, 0x1c
        /*005a*/ 	.short	(.L_17 - .L_16)


	//   ....[0]....
.L_16:
        /*005c*/ 	.word	0x00000100


	//   ....[1]....
        /*0060*/ 	.word	0x00000480


	//----- nvinfo : EIATTR_CBANK_PARAM_SIZE
	.align		4
.L_17:
        /*0064*/ 	.byte	0x03, 0x19
        /*0066*/ 	.short	0x0018


	//----- nvinfo : EIATTR_PARAM_CBANK
	.align		4
        /*0068*/ 	.byte	0x04, 0x0a
        /*006a*/ 	.short	(.L_19 - .L_18)
	.align		4
.L_18:
        /*006c*/ 	.word	index@(.nv.constant0._Z6kernelPKhPhjj)
        /*0070*/ 	.short	0x0380
        /*0072*/ 	.short	0x0018


	//----- nvinfo : EIATTR_SW_WAR
	.align		4
.L_19:
        /*0074*/ 	.byte	0x04, 0x36
        /*0076*/ 	.short	(.L_21 - .L_20)
.L_20:
        /*0078*/ 	.word	0x00000008
.L_21:


//--------------------- .nv.callgraph             --------------------------
	.section	.nv.callgraph,"",@"SHT_CUDA_CALLGRAPH"
	.align	4
	.sectionentsize	8
	.align		4
        /*0000*/ 	.word	0x00000000
	.align		4
        /*0004*/ 	.word	0xffffffff
	.align		4
        /*0008*/ 	.word	0x00000000
	.align		4
        /*000c*/ 	.word	0xfffffffe
	.align		4
        /*0010*/ 	.word	0x00000000
	.align		4
        /*0014*/ 	.word	0xfffffffd
	.align		4
        /*0018*/ 	.word	0x00000000
	.align		4
        /*001c*/ 	.word	0xfffffffc


//--------------------- .text._Z6kernelPKhPhjj    --------------------------
	.section	.text._Z6kernelPKhPhjj,"ax",@progbits
	.align	128
.text._Z6kernelPKhPhjj:
        .type           _Z6kernelPKhPhjj,@function
        .size           _Z6kernelPKhPhjj,(.L_x_1 - _Z6kernelPKhPhjj)
        .other          _Z6kernelPKhPhjj,@"STO_CUDA_ENTRY STV_DEFAULT"
_Z6kernelPKhPhjj:
[----:B------:R-:W-:Y:S01]  /*0000*/  LDC R1, c[0x0][0x37c] ;  /* 0x0000df00ff017b82 */ /* 0x000fe20000000800 */
[----:B------:R-:W0:Y:S07]  /*0010*/  S2R R4, SR_TID.Y ;  /* 0x0000000000047919 */ /* 0x000e2e0000002200 */
[----:B------:R-:W1:Y:S01]  /*0020*/  LDC R5, c[0x0][0x360] ;  /* 0x0000d800ff057b82 */ /* 0x000e620000000800 */
[----:B------:R-:W1:Y:S07]  /*0030*/  S2R R0, SR_TID.X ;  /* 0x0000000000007919 */ /* 0x000e6e0000002100 */
[----:B------:R-:W0:Y:S08]  /*0040*/  S2UR UR5, SR_CTAID.Y ;  /* 0x00000000000579c3 */ /* 0x000e300000002600 */
[----:B------:R-:W0:Y:S08]  /*0050*/  LDC R7, c[0x0][0x364] ;  /* 0x0000d900ff077b82 */ /* 0x000e300000000800 */
[----:B------:R-:W1:Y:S08]  /*0060*/  S2UR UR4, SR_CTAID.X ;  /* 0x00000000000479c3 */ /* 0x000e700000002500 */
[----:B------:R-:W2:Y:S01]  /*0070*/  LDC.64 R2, c[0x0][0x390] ;  /* 0x0000e400ff027b82 */ /* 0x000ea20000000a00 */
[----:B0-----:R-:W-:-:S05]  /*0080*/  IMAD R7, R7, UR5, R4 ;  /* 0x0000000507077c24 */ /* 0x001fca000f8e0204 */
[----:B------:R-:W-:Y:S01]  /*0090*/  ISETP.NE.AND P0, PT, R7, RZ, PT ;  /* 0x000000ff0700720c */ /* 0x000fe20003f05270 */
[----:B-1----:R-:W-:-:S05]  /*00a0*/  IMAD R5, R5, UR4, R0 ;  /* 0x0000000405057c24 */ /* 0x002fca000f8e0200 */
[----:B------:R-:W-:Y:S01]  /*00b0*/  ISETP.EQ.OR P0, PT, R5, RZ, !P0 ;  /* 0x000000ff0500720c */ /* 0x000fe20004702670 */
[----:B--2---:R-:W-:Y:S02]  /*00c0*/  VIADD R0, R2, 0xffffffff ;  /* 0xffffffff02007836 */ /* 0x004fe40000000000 */
[----:B------:R-:W-:-:S03]  /*00d0*/  VIADD R4, R3, 0xffffffff ;  /* 0xffffffff03047836 */ /* 0x000fc60000000000 */
[----:B------:R-:W-:-:S04]  /*00e0*/  ISETP.GE.U32.OR P0, PT, R5, R0, P0 ;  /* 0x000000000500720c */ /* 0x000fc80000706470 */
[----:B------:R-:W-:-:S13]  /*00f0*/  ISETP.GE.U32.OR P0, PT, R7, R4, P0 ;  /* 0x000000040700720c */ /* 0x000fda0000706470 */
[----:B------:R-:W-:Y:S05]  /*0100*/  @P0 EXIT ;  /* 0x000000000000094d */ /* 0x000fea0003800000 */
[----:B------:R-:W0:Y:S01]  /*0110*/  LDCU.64 UR6, c[0x0][0x380] ;  /* 0x00007000ff0677ac */ /* 0x000e220008000a00 */
[-C--:B------:R-:W-:Y:S02]  /*0120*/  IMAD R0, R7, R2.reuse, R2 ;  /* 0x0000000207007224 */ /* 0x080fe400078e0202 */
[----:B------:R-:W-:Y:S01]  /*0130*/  VIADD R4, R5, 0xffffffff ;  /* 0xffffffff05047836 */ /* 0x000fe20000000000 */
[----:B------:R-:W1:Y:S03]  /*0140*/  LDCU.64 UR4, c[0x0][0x358] ;  /* 0x00006b00ff0477ac */ /* 0x000e660008000a00 */
[----:B------:R-:W-:Y:S02]  /*0150*/  IMAD.IADD R6, R4, 0x1, R0 ;  /* 0x0000000104067824 */ /* 0x000fe400078e0200 */
[-C--:B------:R-:W-:Y:S02]  /*0160*/  IMAD R12, R7, R2.reuse, R4 ;  /* 0x00000002070c7224 */ /* 0x080fe400078e0204 */
[----:B------:R-:W-:Y:S01]  /*0170*/  IMAD.IADD R0, R5, 0x1, R0 ;  /* 0x0000000105007824 */ /* 0x000fe200078e0200 */
[C---:B0-----:R-:W-:Y:S01]  /*0180*/  IADD3 R10, P0, PT, R6.reuse, UR6, RZ ;  /* 0x00000006060a7c10 */ /* 0x041fe2000ff1e0ff */
[----:B------:R-:W-:Y:S01]  /*0190*/  IMAD R13, R7, R2, -R2 ;  /* 0x00000002070d7224 */ /* 0x000fe200078e0a02 */
[----:B------:R-:W-:-:S02]  /*01a0*/  IADD3 R6, PT, PT, R6, 0x2, RZ ;  /* 0x0000000206067810 */ /* 0x000fc40007ffe0ff */
[----:B------:R-:W-:Y:S01]  /*01b0*/  IADD3 R18, P1, PT, R0, UR6, RZ ;  /* 0x0000000600127c10 */ /* 0x000fe2000ff3e0ff */
[----:B------:R-:W-:Y:S01]  /*01c0*/  IMAD.X R11, RZ, RZ, UR7, P0 ;  /* 0x00000007ff0b7e24 */ /* 0x000fe200080e06ff */
[C---:B------:R-:W-:Y:S01]  /*01d0*/  IADD3 R8, P0, PT, R12.reuse, UR6, RZ ;  /* 0x000000060c087c10 */ /* 0x040fe2000ff1e0ff */
[----:B------:R-:W-:Y:S02]  /*01e0*/  VIADD R12, R12, 0x2 ;  /* 0x000000020c0c7836 */ /* 0x000fe40000000000 */
[--C-:B------:R-:W-:Y:S01]  /*01f0*/  IMAD.IADD R4, R4, 0x1, R13.reuse ;  /* 0x0000000104047824 */ /* 0x100fe200078e020d */
[----:B-1----:R0:W2:Y:S01]  /*0200*/  LDG.E.U8 R0, desc[UR4][R10.64] ;  /* 0x000000040a007981 */ /* 0x0020a2000c1e1100 */
[----:B------:R-:W-:Y:S01]  /*0210*/  IMAD.X R9, RZ, RZ, UR7, P0 ;  /* 0x00000007ff097e24 */ /* 0x000fe200080e06ff */
[----:B------:R-:W-:Y:S01]  /*0220*/  IADD3 R16, P0, PT, R6, UR6, RZ ;  /* 0x0000000606107c10 */ /* 0x000fe2000ff1e0ff */
[----:B------:R-:W-:Y:S01]  /*0230*/  IMAD.X R19, RZ, RZ, UR7, P1 ;  /* 0x00000007ff137e24 */ /* 0x000fe200088e06ff */
[----:B------:R-:W-:Y:S01]  /*0240*/  IADD3 R14, P1, PT, R12, UR6, RZ ;  /* 0x000000060c0e7c10 */ /* 0x000fe2000ff3e0ff */
[----:B------:R-:W-:Y:S01]  /*0250*/  IMAD.IADD R13, R5, 0x1, R13 ;  /* 0x00000001050d7824 */ /* 0x000fe200078e020d */
[----:B------:R-:W-:Y:S01]  /*0260*/  IADD3.X R17, PT, PT, RZ, UR7, RZ, P0, !PT ;  /* 0x00000007ff117c10 */ /* 0x000fe200087fe4ff */
[----:B------:R-:W3:Y:S01]  /*0270*/  LDG.E.U8 R9, desc[UR4][R8.64] ;  /* 0x0000000408097981 */ /* 0x000ee2000c1e1100 */
[C---:B0-----:R-:W-:Y:S01]  /*0280*/  IADD3 R10, P0, PT, R4.reuse, UR6, RZ ;  /* 0x00000006040a7c10 */ /* 0x041fe2000ff1e0ff */
[----:B------:R-:W-:Y:S01]  /*0290*/  VIADD R4, R4, 0x2 ;  /* 0x0000000204047836 */ /* 0x000fe20000000000 */
[----:B------:R-:W-:Y:S01]  /*02a0*/  IADD3 R12, P2, PT, R13, UR6, RZ ;  /* 0x000000060d0c7c10 */ /* 0x000fe2000ff5e0ff */
[----:B------:R-:W-:Y:S01]  /*02b0*/  IMAD.X R15, RZ, RZ, UR7, P1 ;  /* 0x00000007ff0f7e24 */ /* 0x000fe200088e06ff */
[----:B------:R0:W2:Y:S01]  /*02c0*/  LDG.E.U8 R3, desc[UR4][R18.64] ;  /* 0x0000000412037981 */ /* 0x0000a2000c1e1100 */
[----:B------:R-:W-:-:S03]  /*02d0*/  IMAD.X R11, RZ, RZ, UR7, P0 ;  /* 0x00000007ff0b7e24 */ /* 0x000fc600080e06ff */
[----:B------:R-:W2:Y:S01]  /*02e0*/  LDG.E.U8 R16, desc[UR4][R16.64] ;  /* 0x0000000410107981 */ /* 0x000ea2000c1e1100 */
[----:B------:R-:W-:-:S03]  /*02f0*/  IMAD.X R13, RZ, RZ, UR7, P2 ;  /* 0x00000007ff0d7e24 */ /* 0x000fc600090e06ff */
[----:B------:R-:W3:Y:S01]  /*0300*/  LDG.E.U8 R14, desc[UR4][R14.64] ;  /* 0x000000040e0e7981 */ /* 0x000ee2000c1e1100 */
[----:B0-----:R-:W-:-:S03]  /*0310*/  IADD3 R18, P1, PT, R4, UR6, RZ ;  /* 0x0000000604127c10 */ /* 0x001fc6000ff3e0ff */
[----:B------:R-:W4:Y:S01]  /*0320*/  LDG.E.U8 R12, desc[UR4][R12.64] ;  /* 0x000000040c0c7981 */ /* 0x000f22000c1e1100 */
[----:B------:R-:W-:-:S03]  /*0330*/  IADD3.X R19, PT, PT, RZ, UR7, RZ, P1, !PT ;  /* 0x00000007ff137c10 */ /* 0x000fc60008ffe4ff */
[----:B------:R-:W4:Y:S04]  /*0340*/  LDG.E.U8 R11, desc[UR4][R10.64] ;  /* 0x000000040a0b7981 */ /* 0x000f28000c1e1100 */
[----:B------:R-:W5:Y:S01]  /*0350*/  LDG.E.U8 R19, desc[UR4][R18.64] ;  /* 0x0000000412137981 */ /* 0x000f62000c1e1100 */
[----:B------:R-:W-:Y:S01]  /*0360*/  IMAD R5, R7, R2, R5 ;  /* 0x0000000207057224 */ /* 0x000fe200078e0205 */
[----:B--2---:R-:W-:-:S04]  /*0370*/  IADD3 R0, PT, PT, R16, R3, R0 ;  /* 0x0000000310007210 */ /* 0x004fc80007ffe000 */
[----:B---3--:R-:W-:-:S04]  /*0380*/  IADD3 R0, PT, PT, R14, R0, R9 ;  /* 0x000000000e007210 */ /* 0x008fc80007ffe009 */
[----:B----4-:R-:W-:-:S05]  /*0390*/  IADD3 R0, PT, PT, R12, R0, R11 ;  /* 0x000000000c007210 */ /* 0x010fca0007ffe00b */
[----:B-----5:R-:W-:-:S05]  /*03a0*/  IMAD.IADD R0, R0, 0x1, R19 ;  /* 0x0000000100007824 */ /* 0x020fca00078e0213 */
[----:B------:R-:W-:-:S04]  /*03b0*/  LOP3.LUT R0, R0, 0xff, RZ, 0xc0, !PT ;  /* 0x000000ff00007812 */ /* 0x000fc800078ec0ff */
[----:B------:R-:W-:-:S13]  /*03c0*/  ISETP.NE.AND P1, PT, R0, 0x3, PT ;  /* 0x000000030000780c */ /* 0x000fda0003f25270 */
[----:B------:R-:W-:-:S05]  /*03d0*/  @P1 IADD3 R2, P0, PT, R5, UR6, RZ ;  /* 0x0000000605021c10 */ /* 0x000fca000ff1e0ff */
[----:B------:R-:W-:Y:S01]  /*03e0*/  @P1 IMAD.X R3, RZ, RZ, UR7, P0 ;  /* 0x00000007ff031e24 */ /* 0x000fe200080e06ff */
[----:B------:R-:W0:Y:S04]  /*03f0*/  LDCU.64 UR6, c[0x0][0x388] ;  /* 0x00007100ff0677ac */ /* 0x000e280008000a00 */
[----:B------:R-:W2:Y:S01]  /*0400*/  @P1 LDG.E.U8 R2, desc[UR4][R2.64] ;  /* 0x0000000402021981 */ /* 0x000ea2000c1e1100 */
[----:B------:R-:W-:Y:S02]  /*0410*/  PLOP3.LUT P0, PT, PT, PT, PT, 0x80, 0x8 ;  /* 0x000000000008781c */ /* 0x000fe40003f0f070 */
[----:B0-----:R-:W-:-:S05]  /*0420*/  IADD3 R4, P3, PT, R5, UR6, RZ ;  /* 0x0000000605047c10 */ /* 0x001fca000ff7e0ff */
[----:B------:R-:W-:Y:S01]  /*0430*/  IMAD.X R5, RZ, RZ, UR7, P3 ;  /* 0x00000007ff057e24 */ /* 0x000fe200098e06ff */
[----:B--2---:R-:W-:-:S04]  /*0440*/  @P1 ISETP.NE.AND P2, PT, R2, RZ, PT ;  /* 0x000000ff0200120c */ /* 0x004fc80003f45270 */
[----:B------:R-:W-:-:S04]  /*0450*/  @P1 ISETP.EQ.AND P0, PT, R0, 0x2, P2 ;  /* 0x000000020000180c */ /* 0x000fc80001702270 */
[----:B------:R-:W-:-:S05]  /*0460*/  SEL R7, RZ, 0x1, !P0 ;  /* 0x00000001ff077807 */ /* 0x000fca0004000000 */
[----:B------:R-:W-:Y:S01]  /*0470*/  STG.E.U8 desc[UR4][R4.64], R7 ;  /* 0x0000000704007986 */ /* 0x000fe2000c101104 */
[----:B------:R-:W-:Y:S05]  /*0480*/  EXIT ;  /* 0x000000000000794d */ /* 0x000fea0003800000 */
.L_x_0:
[----:B------:R-:W-:-:S00]  /*0490*/  BRA `(.L_x_0) ;  /* 0xfffffffc00fc7947 */ /* 0x000fc0000383ffff */
[----:B------:R-:W-:-:S00]  /*04a0*/  NOP ;  /* 0x0000000000007918 */ /* 0x000fc00000000000 */
        /* <DEDUP_REMOVED lines=13> */
.L_x_1:


//--------------------- .nv.shared.reserved.0     --------------------------
	.section	.nv.shared.reserved.0,"aw",@nobits
	.weak		__nv_reservedSMEM_offset_0_alias
	.size		__nv_reservedSMEM_offset_0_alias, 0, 64
	.other		__nv_reservedSMEM_offset_0_alias,@"STO_CUDA_RESERVED_SHARED STV_DEFAULT"
__nv_reservedSMEM_offset_0_alias:
	.zero		0
	.zero		64


//--------------------- .nv.constant0._Z6kernelPKhPhjj --------------------------
	.section	.nv.constant0._Z6kernelPKhPhjj,"a",@progbits
	.sectionflags	@""
	.align	4
.nv.constant0._Z6kernelPKhPhjj:
	.zero		920


//--------------------- SYMBOLS --------------------------

	.type		.nv.reservedSmem.offset0,@object
	.size		.nv.reservedSmem.offset0,0x4
